//
// Generated by NVIDIA NVVM Compiler
//
// Compiler Build ID: CL-36424714
// Cuda compilation tools, release 13.0, V13.0.88
// Based on NVVM 20.0.0
//

.version 9.0
.target sm_100
.address_size 64

	// .globl	_Z16findZeroInDegreePiS_

.visible .entry _Z16findZeroInDegreePiS_(
	.param .u64 .ptr .align 1 _Z16findZeroInDegreePiS__param_0,
	.param .u64 .ptr .align 1 _Z16findZeroInDegreePiS__param_1
)
{
	.reg .pred 	%p<2>;
	.reg .b32 	%r<5>;
	.reg .b64 	%rd<9>;

	ld.param.u64 	%rd3, [_Z16findZeroInDegreePiS__param_0];
	ld.param.u64 	%rd2, [_Z16findZeroInDegreePiS__param_1];
	cvta.to.global.u64 	%rd4, %rd3;
	mov.u32 	%r1, %tid.x;
	mul.wide.u32 	%rd5, %r1, 4;
	add.s64 	%rd1, %rd4, %rd5;
	ld.global.u32 	%r2, [%rd1];
	setp.ne.s32 	%p1, %r2, 0;
	@%p1 bra 	$L__BB0_2;
	cvta.to.global.u64 	%rd6, %rd2;
	add.s64 	%rd8, %rd6, %rd5;
	mov.b32 	%r3, 1;
	st.global.u32 	[%rd8], %r3;
	mov.b32 	%r4, -1;
	st.global.u32 	[%rd1], %r4;
$L__BB0_2:
	ret;

}
	// .globl	_Z15updateInDegreesPiS_S_S_
.visible .entry _Z15updateInDegreesPiS_S_S_(
	.param .u64 .ptr .align 1 _Z15updateInDegreesPiS_S_S__param_0,
	.param .u64 .ptr .align 1 _Z15updateInDegreesPiS_S_S__param_1,
	.param .u64 .ptr .align 1 _Z15updateInDegreesPiS_S_S__param_2,
	.param .u64 .ptr .align 1 _Z15updateInDegreesPiS_S_S__param_3
)
{
	.reg .pred 	%p<11>;
	.reg .b32 	%r<92>;
	.reg .b64 	%rd<80>;

	ld.param.u64 	%rd5, [_Z15updateInDegreesPiS_S_S__param_0];
	ld.param.u64 	%rd6, [_Z15updateInDegreesPiS_S_S__param_1];
	ld.param.u64 	%rd7, [_Z15updateInDegreesPiS_S_S__param_2];
	ld.param.u64 	%rd8, [_Z15updateInDegreesPiS_S_S__param_3];
	cvta.to.global.u64 	%rd1, %rd8;
	cvta.to.global.u64 	%rd2, %rd6;
	cvta.to.global.u64 	%rd9, %rd7;
	mov.u32 	%r1, %tid.x;
	mul.wide.u32 	%rd10, %r1, 4;
	add.s64 	%rd3, %rd9, %rd10;
	ld.global.u32 	%r23, [%rd3];
	setp.eq.s32 	%p1, %r23, 0;
	@%p1 bra 	$L__BB1_14;
	cvta.to.global.u64 	%rd11, %rd5;
	mov.b32 	%r24, 0;
	st.global.u32 	[%rd3], %r24;
	add.s64 	%rd13, %rd11, %rd10;
	ld.global.u32 	%r87, [%rd13];
	ld.global.u32 	%r3, [%rd13+4];
	setp.ge.s32 	%p2, %r87, %r3;
	@%p2 bra 	$L__BB1_14;
	sub.s32 	%r4, %r3, %r87;
	and.b32  	%r5, %r4, 15;
	sub.s32 	%r25, %r87, %r3;
	setp.gt.u32 	%p3, %r25, -16;
	@%p3 bra 	$L__BB1_5;
	and.b32  	%r26, %r4, -16;
	neg.s32 	%r85, %r26;
	add.s64 	%rd4, %rd2, 32;
$L__BB1_4:
	.pragma "nounroll";
	mul.wide.s32 	%rd14, %r87, 4;
	add.s64 	%rd15, %rd4, %rd14;
	ld.global.u32 	%r27, [%rd15+-32];
	mul.wide.s32 	%rd16, %r27, 4;
	add.s64 	%rd17, %rd1, %rd16;
	atom.global.add.u32 	%r28, [%rd17], -1;
	ld.global.u32 	%r29, [%rd15+-28];
	mul.wide.s32 	%rd18, %r29, 4;
	add.s64 	%rd19, %rd1, %rd18;
	atom.global.add.u32 	%r30, [%rd19], -1;
	ld.global.u32 	%r31, [%rd15+-24];
	mul.wide.s32 	%rd20, %r31, 4;
	add.s64 	%rd21, %rd1, %rd20;
	atom.global.add.u32 	%r32, [%rd21], -1;
	ld.global.u32 	%r33, [%rd15+-20];
	mul.wide.s32 	%rd22, %r33, 4;
	add.s64 	%rd23, %rd1, %rd22;
	atom.global.add.u32 	%r34, [%rd23], -1;
	ld.global.u32 	%r35, [%rd15+-16];
	mul.wide.s32 	%rd24, %r35, 4;
	add.s64 	%rd25, %rd1, %rd24;
	atom.global.add.u32 	%r36, [%rd25], -1;
	ld.global.u32 	%r37, [%rd15+-12];
	mul.wide.s32 	%rd26, %r37, 4;
	add.s64 	%rd27, %rd1, %rd26;
	atom.global.add.u32 	%r38, [%rd27], -1;
	ld.global.u32 	%r39, [%rd15+-8];
	mul.wide.s32 	%rd28, %r39, 4;
	add.s64 	%rd29, %rd1, %rd28;
	atom.global.add.u32 	%r40, [%rd29], -1;
	ld.global.u32 	%r41, [%rd15+-4];
	mul.wide.s32 	%rd30, %r41, 4;
	add.s64 	%rd31, %rd1, %rd30;
	atom.global.add.u32 	%r42, [%rd31], -1;
	ld.global.u32 	%r43, [%rd15];
	mul.wide.s32 	%rd32, %r43, 4;
	add.s64 	%rd33, %rd1, %rd32;
	atom.global.add.u32 	%r44, [%rd33], -1;
	ld.global.u32 	%r45, [%rd15+4];
	mul.wide.s32 	%rd34, %r45, 4;
	add.s64 	%rd35, %rd1, %rd34;
	atom.global.add.u32 	%r46, [%rd35], -1;
	ld.global.u32 	%r47, [%rd15+8];
	mul.wide.s32 	%rd36, %r47, 4;
	add.s64 	%rd37, %rd1, %rd36;
	atom.global.add.u32 	%r48, [%rd37], -1;
	ld.global.u32 	%r49, [%rd15+12];
	mul.wide.s32 	%rd38, %r49, 4;
	add.s64 	%rd39, %rd1, %rd38;
	atom.global.add.u32 	%r50, [%rd39], -1;
	ld.global.u32 	%r51, [%rd15+16];
	mul.wide.s32 	%rd40, %r51, 4;
	add.s64 	%rd41, %rd1, %rd40;
	atom.global.add.u32 	%r52, [%rd41], -1;
	ld.global.u32 	%r53, [%rd15+20];
	mul.wide.s32 	%rd42, %r53, 4;
	add.s64 	%rd43, %rd1, %rd42;
	atom.global.add.u32 	%r54, [%rd43], -1;
	ld.global.u32 	%r55, [%rd15+24];
	mul.wide.s32 	%rd44, %r55, 4;
	add.s64 	%rd45, %rd1, %rd44;
	atom.global.add.u32 	%r56, [%rd45], -1;
	ld.global.u32 	%r57, [%rd15+28];
	mul.wide.s32 	%rd46, %r57, 4;
	add.s64 	%rd47, %rd1, %rd46;
	atom.global.add.u32 	%r58, [%rd47], -1;
	add.s32 	%r87, %r87, 16;
	add.s32 	%r85, %r85, 16;
	setp.ne.s32 	%p4, %r85, 0;
	@%p4 bra 	$L__BB1_4;
$L__BB1_5:
	setp.eq.s32 	%p5, %r5, 0;
	@%p5 bra 	$L__BB1_14;
	and.b32  	%r12, %r4, 7;
	setp.lt.u32 	%p6, %r5, 8;
	@%p6 bra 	$L__BB1_8;
	mul.wide.s32 	%rd48, %r87, 4;
	add.s64 	%rd49, %rd2, %rd48;
	ld.global.u32 	%r59, [%rd49];
	mul.wide.s32 	%rd50, %r59, 4;
	add.s64 	%rd51, %rd1, %rd50;
	atom.global.add.u32 	%r60, [%rd51], -1;
	ld.global.u32 	%r61, [%rd49+4];
	mul.wide.s32 	%rd52, %r61, 4;
	add.s64 	%rd53, %rd1, %rd52;
	atom.global.add.u32 	%r62, [%rd53], -1;
	ld.global.u32 	%r63, [%rd49+8];
	mul.wide.s32 	%rd54, %r63, 4;
	add.s64 	%rd55, %rd1, %rd54;
	atom.global.add.u32 	%r64, [%rd55], -1;
	ld.global.u32 	%r65, [%rd49+12];
	mul.wide.s32 	%rd56, %r65, 4;
	add.s64 	%rd57, %rd1, %rd56;
	atom.global.add.u32 	%r66, [%rd57], -1;
	ld.global.u32 	%r67, [%rd49+16];
	mul.wide.s32 	%rd58, %r67, 4;
	add.s64 	%rd59, %rd1, %rd58;
	atom.global.add.u32 	%r68, [%rd59], -1;
	ld.global.u32 	%r69, [%rd49+20];
	mul.wide.s32 	%rd60, %r69, 4;
	add.s64 	%rd61, %rd1, %rd60;
	atom.global.add.u32 	%r70, [%rd61], -1;
	ld.global.u32 	%r71, [%rd49+24];
	mul.wide.s32 	%rd62, %r71, 4;
	add.s64 	%rd63, %rd1, %rd62;
	atom.global.add.u32 	%r72, [%rd63], -1;
	ld.global.u32 	%r73, [%rd49+28];
	mul.wide.s32 	%rd64, %r73, 4;
	add.s64 	%rd65, %rd1, %rd64;
	atom.global.add.u32 	%r74, [%rd65], -1;
	add.s32 	%r87, %r87, 8;
$L__BB1_8:
	setp.eq.s32 	%p7, %r12, 0;
	@%p7 bra 	$L__BB1_14;
	and.b32  	%r15, %r4, 3;
	setp.lt.u32 	%p8, %r12, 4;
	@%p8 bra 	$L__BB1_11;
	mul.wide.s32 	%rd66, %r87, 4;
	add.s64 	%rd67, %rd2, %rd66;
	ld.global.u32 	%r75, [%rd67];
	mul.wide.s32 	%rd68, %r75, 4;
	add.s64 	%rd69, %rd1, %rd68;
	atom.global.add.u32 	%r76, [%rd69], -1;
	ld.global.u32 	%r77, [%rd67+4];
	mul.wide.s32 	%rd70, %r77, 4;
	add.s64 	%rd71, %rd1, %rd70;
	atom.global.add.u32 	%r78, [%rd71], -1;
	ld.global.u32 	%r79, [%rd67+8];
	mul.wide.s32 	%rd72, %r79, 4;
	add.s64 	%rd73, %rd1, %rd72;
	atom.global.add.u32 	%r80, [%rd73], -1;
	ld.global.u32 	%r81, [%rd67+12];
	mul.wide.s32 	%rd74, %r81, 4;
	add.s64 	%rd75, %rd1, %rd74;
	atom.global.add.u32 	%r82, [%rd75], -1;
	add.s32 	%r87, %r87, 4;
$L__BB1_11:
	setp.eq.s32 	%p9, %r15, 0;
	@%p9 bra 	$L__BB1_14;
	neg.s32 	%r90, %r15;
$L__BB1_13:
	.pragma "nounroll";
	mul.wide.s32 	%rd76, %r87, 4;
	add.s64 	%rd77, %rd2, %rd76;
	ld.global.u32 	%r83, [%rd77];
	mul.wide.s32 	%rd78, %r83, 4;
	add.s64 	%rd79, %rd1, %rd78;
	atom.global.add.u32 	%r84, [%rd79], -1;
	add.s32 	%r87, %r87, 1;
	add.s32 	%r90, %r90, 1;
	setp.ne.s32 	%p10, %r90, 0;
	@%p10 bra 	$L__BB1_13;
$L__BB1_14:
	ret;

}


// ===== COMPILED SASS (sm_100) =====

	.target	sm_100

	.elftype	@"ET_EXEC"


//--------------------- .note.nv.tkinfo           --------------------------
	.section	.note.nv.tkinfo,"",@"SHT_NOTE"
	.sectionflags	@"SHF_NOTE_NV_TKINFO"
	.tkinfo
        /*0018*/ 	.word	0x00000002
        /*0030*/ 	.string	""
        /*0030*/ 	.string	"ptxas"
        /*0030*/ 	.string	"Cuda compilation tools, release 13.0, V13.0.88"
        /*0030*/ 	.string	"Build cuda_13.0.r13.0/compiler.36424714_0"
        /*0030*/ 	.string	"-arch sm_100 -m 64 "



//--------------------- .note.nv.cuinfo           --------------------------
	.section	.note.nv.cuinfo,"",@"SHT_NOTE"
	.sectionflags	@"SHF_NOTE_NV_CUINFO"
        /*0018*/ 	.short	0x0002
        /*001a*/ 	.short	0x0064
        /*001c*/ 	.short	0x0082
	.zero		2


//--------------------- .nv.info                  --------------------------
	.section	.nv.info,"",@"SHT_CUDA_INFO"
	.align	4


	//----- nvinfo : EIATTR_REGCOUNT
	.align		4
        /*0000*/ 	.byte	0x04, 0x2f
        /*0002*/ 	.short	(.L_1 - .L_0)
	.align		4
.L_0:
        /*0004*/ 	.word	index@(_Z16findZeroInDegreePiS_)
        /*0008*/ 	.word	0x0000000c


	//----- nvinfo : EIATTR_FRAME_SIZE
	.align		4
.L_1:
        /*000c*/ 	.byte	0x04, 0x11
        /*000e*/ 	.short	(.L_3 - .L_2)
	.align		4
.L_2:
        /*0010*/ 	.word	index@(_Z16findZeroInDegreePiS_)
        /*0014*/ 	.word	0x00000000


	//----- nvinfo : EIATTR_REGCOUNT
	.align		4
.L_3:
        /*0018*/ 	.byte	0x04, 0x2f
        /*001a*/ 	.short	(.L_5 - .L_4)
	.align		4
.L_4:
        /*001c*/ 	.word	index@(_Z15updateInDegreesPiS_S_S_)
        /*0020*/ 	.word	0x00000018


	//----- nvinfo : EIATTR_FRAME_SIZE
	.align		4
.L_5:
        /*0024*/ 	.byte	0x04, 0x11
        /*0026*/ 	.short	(.L_7 - .L_6)
	.align		4
.L_6:
        /*0028*/ 	.word	index@(_Z15updateInDegreesPiS_S_S_)
        /*002c*/ 	.word	0x00000000


	//----- nvinfo : EIATTR_MIN_STACK_SIZE
	.align		4
.L_7:
        /*0030*/ 	.byte	0x04, 0x12
        /*0032*/ 	.short	(.L_9 - .L_8)
	.align		4
.L_8:
        /*0034*/ 	.word	index@(_Z15updateInDegreesPiS_S_S_)
        /*0038*/ 	.word	0x00000000


	//----- nvinfo : EIATTR_MIN_STACK_SIZE
	.align		4
.L_9:
        /*003c*/ 	.byte	0x04, 0x12
        /*003e*/ 	.short	(.L_11 - .L_10)
	.align		4
.L_10:
        /*0040*/ 	.word	index@(_Z16findZeroInDegreePiS_)
        /*0044*/ 	.word	0x00000000
.L_11:


//--------------------- .nv.compat                --------------------------
	.section	.nv.compat,"",@"SHT_CUDA_COMPAT_INFO"
	.align	4
        /*0000*/ 	.byte	0x02, 0x09, 0x00, 0x00, 0x02, 0x02, 0x01, 0x00, 0x02, 0x05, 0x05, 0x00, 0x03, 0x07, 0x01, 0x01
        /*0010*/ 	.byte	0x02, 0x03, 0x00, 0x00, 0x02, 0x06, 0x01, 0x00, 0x04, 0x0b, 0x08, 0x00, 0x09, 0x00, 0x00, 0x00
        /*0020*/ 	.byte	0x00, 0x00, 0x00, 0x00


//--------------------- .nv.info._Z15updateInDegreesPiS_S_S_ --------------------------
	.section	.nv.info._Z15updateInDegreesPiS_S_S_,"",@"SHT_CUDA_INFO"
	.sectionflags	@""
	.align	4


	//----- nvinfo : EIATTR_CUDA_API_VERSION
	.align		4
        /*0000*/ 	.byte	0x04, 0x37
        /*0002*/ 	.short	(.L_13 - .L_12)
.L_12:
        /*0004*/ 	.word	0x00000082


	//----- nvinfo : EIATTR_KPARAM_INFO
	.align		4
.L_13:
        /*0008*/ 	.byte	0x04, 0x17
        /*000a*/ 	.short	(.L_15 - .L_14)
.L_14:
        /*000c*/ 	.word	0x00000000
        /*0010*/ 	.short	0x0003
        /*0012*/ 	.short	0x0018
        /*0014*/ 	.byte	0x00, 0xf5, 0x21, 0x00


	//----- nvinfo : EIATTR_KPARAM_INFO
	.align		4
.L_15:
        /*0018*/ 	.byte	0x04, 0x17
        /*001a*/ 	.short	(.L_17 - .L_16)
.L_16:
        /*001c*/ 	.word	0x00000000
        /*0020*/ 	.short	0x0002
        /*0022*/ 	.short	0x0010
        /*0024*/ 	.byte	0x00, 0xf5, 0x21, 0x00


	//----- nvinfo : EIATTR_KPARAM_INFO
	.align		4
.L_17:
        /*0028*/ 	.byte	0x04, 0x17
        /*002a*/ 	.short	(.L_19 - .L_18)
.L_18:
        /*002c*/ 	.word	0x00000000
        /*0030*/ 	.short	0x0001
        /*0032*/ 	.short	0x0008
        /*0034*/ 	.byte	0x00, 0xf5, 0x21, 0x00


	//----- nvinfo : EIATTR_KPARAM_INFO
	.align		4
.L_19:
        /*0038*/ 	.byte	0x04, 0x17
        /*003a*/ 	.short	(.L_21 - .L_20)
.L_20:
        /*003c*/ 	.word	0x00000000
        /*0040*/ 	.short	0x0000
        /*0042*/ 	.short	0x0000
        /*0044*/ 	.byte	0x00, 0xf5, 0x21, 0x00


	//----- nvinfo : EIATTR_SPARSE_MMA_MASK
	.align		4
.L_21:
        /*0048*/ 	.byte	0x03, 0x50
        /*004a*/ 	.short	0x0000


	//----- nvinfo : EIATTR_MAXREG_COUNT
	.align		4
        /*004c*/ 	.byte	0x03, 0x1b
        /*004e*/ 	.short	0x00ff


	//----- nvinfo : EIATTR_MERCURY_ISA_VERSION
	.align		4
        /*0050*/ 	.byte	0x03, 0x5f
        /*0052*/ 	.short	0x0101


	//----- nvinfo : EIATTR_VRC_CTA_INIT_COUNT
	.align		4
        /*0054*/ 	.byte	0x02, 0x4a
	.zero		1
	.zero		1


	//----- nvinfo : EIATTR_EXIT_INSTR_OFFSETS
	.align		4
        /*0058*/ 	.byte	0x04, 0x1c
        /*005a*/ 	.short	(.L_23 - .L_22)


	//   ....[0]....
.L_22:
        /*005c*/ 	.word	0x00000070


	//   ....[1]....
        /*0060*/ 	.word	0x000000e0


	//   ....[2]....
        /*0064*/ 	.word	0x00000530


	//   ....[3]....
        /*0068*/ 	.word	0x00000770


	//   ....[4]....
        /*006c*/ 	.word	0x000008f0


	//   ....[5]....
        /*0070*/ 	.word	0x000009c0


	//----- nvinfo : EIATTR_CRS_STACK_SIZE
	.align		4
.L_23:
        /*0074*/ 	.byte	0x04, 0x1e
        /*0076*/ 	.short	(.L_25 - .L_24)
.L_24:
        /*0078*/ 	.word	0x00000000


	//----- nvinfo : EIATTR_CBANK_PARAM_SIZE
	.align		4
.L_25:
        /*007c*/ 	.byte	0x03, 0x19
        /*007e*/ 	.short	0x0020


	//----- nvinfo : EIATTR_PARAM_CBANK
	.align		4
        /*0080*/ 	.byte	0x04, 0x0a
        /*0082*/ 	.short	(.L_27 - .L_26)
	.align		4
.L_26:
        /*0084*/ 	.word	index@(.nv.constant0._Z15updateInDegreesPiS_S_S_)
        /*0088*/ 	.short	0x0380
        /*008a*/ 	.short	0x0020


	//----- nvinfo : EIATTR_SW_WAR
	.align		4
.L_27:
        /*008c*/ 	.byte	0x04, 0x36
        /*008e*/ 	.short	(.L_29 - .L_28)
.L_28:
        /*0090*/ 	.word	0x00000008
.L_29:


//--------------------- .nv.info._Z16findZeroInDegreePiS_ --------------------------
	.section	.nv.info._Z16findZeroInDegreePiS_,"",@"SHT_CUDA_INFO"
	.sectionflags	@""
	.align	4


	//----- nvinfo : EIATTR_CUDA_API_VERSION
	.align		4
        /*0000*/ 	.byte	0x04, 0x37
        /*0002*/ 	.short	(.L_31 - .L_30)
.L_30:
        /*0004*/ 	.word	0x00000082


	//----- nvinfo : EIATTR_KPARAM_INFO
	.align		4
.L_31:
        /*0008*/ 	.byte	0x04, 0x17
        /*000a*/ 	.short	(.L_33 - .L_32)
.L_32:
        /*000c*/ 	.word	0x00000000
        /*0010*/ 	.short	0x0001
        /*0012*/ 	.short	0x0008
        /*0014*/ 	.byte	0x00, 0xf5, 0x21, 0x00


	//----- nvinfo : EIATTR_KPARAM_INFO
	.align		4
.L_33:
        /*0018*/ 	.byte	0x04, 0x17
        /*001a*/ 	.short	(.L_35 - .L_34)
.L_34:
        /*001c*/ 	.word	0x00000000
        /*0020*/ 	.short	0x0000
        /*0022*/ 	.short	0x0000
        /*0024*/ 	.byte	0x00, 0xf5, 0x21, 0x00


	//----- nvinfo : EIATTR_SPARSE_MMA_MASK
	.align		4
.L_35:
        /*0028*/ 	.byte	0x03, 0x50
        /*002a*/ 	.short	0x0000


	//----- nvinfo : EIATTR_MAXREG_COUNT
	.align		4
        /*002c*/ 	.byte	0x03, 0x1b
        /*002e*/ 	.short	0x00ff


	//----- nvinfo : EIATTR_MERCURY_ISA_VERSION
	.align		4
        /*0030*/ 	.byte	0x03, 0x5f
        /*0032*/ 	.short	0x0101


	//----- nvinfo : EIATTR_VRC_CTA_INIT_COUNT
	.align		4
        /*0034*/ 	.byte	0x02, 0x4a
	.zero		1
	.zero		1


	//----- nvinfo : EIATTR_EXIT_INSTR_OFFSETS
	.align		4
        /*0038*/ 	.byte	0x04, 0x1c
        /*003a*/ 	.short	(.L_37 - .L_36)


	//   ....[0]....
.L_36:
        /*003c*/ 	.word	0x00000070


	//   ....[1]....
        /*0040*/ 	.word	0x000000e0


	//----- nvinfo : EIATTR_CBANK_PARAM_SIZE
	.align		4
.L_37:
        /*0044*/ 	.byte	0x03, 0x19
        /*0046*/ 	.short	0x0010


	//----- nvinfo : EIATTR_PARAM_CBANK
	.align		4
        /*0048*/ 	.byte	0x04, 0x0a
        /*004a*/ 	.short	(.L_39 - .L_38)
	.align		4
.L_38:
        /*004c*/ 	.word	index@(.nv.constant0._Z16findZeroInDegreePiS_)
        /*0050*/ 	.short	0x0380
        /*0052*/ 	.short	0x0010


	//----- nvinfo : EIATTR_SW_WAR
	.align		4
.L_39:
        /*0054*/ 	.byte	0x04, 0x36
        /*0056*/ 	.short	(.L_41 - .L_40)
.L_40:
        /*0058*/ 	.word	0x00000008
.L_41:


//--------------------- .nv.callgraph             --------------------------
	.section	.nv.callgraph,"",@"SHT_CUDA_CALLGRAPH"
	.align	4
	.sectionentsize	8
	.align		4
        /*0000*/ 	.word	0x00000000
	.align		4
        /*0004*/ 	.word	0xffffffff
	.align		4
        /*0008*/ 	.word	0x00000000
	.align		4
        /*000c*/ 	.word	0xfffffffe
	.align		4
        /*0010*/ 	.word	0x00000000
	.align		4
        /*0014*/ 	.word	0xfffffffd
	.align		4
        /*0018*/ 	.word	0x00000000
	.align		4
        /*001c*/ 	.word	0xfffffffc


//--------------------- .text._Z15updateInDegreesPiS_S_S_ --------------------------
	.section	.text._Z15updateInDegreesPiS_S_S_,"ax",@progbits
	.align	128
        .global         _Z15updateInDegreesPiS_S_S_
        .type           _Z15updateInDegreesPiS_S_S_,@function
        .size           _Z15updateInDegreesPiS_S_S_,(.L_x_10 - _Z15updateInDegreesPiS_S_S_)
        .other          _Z15updateInDegreesPiS_S_S_,@"STO_CUDA_ENTRY STV_DEFAULT"
_Z15updateInDegreesPiS_S_S_:
.text._Z15updateInDegreesPiS_S_S_:
[----:B------:R-:W-:Y:S01]  /*0000*/  LDC R1, c[0x0][0x37c] ;  /* 0x0000df00ff017b82 */ /* 0x000fe20000000800 */
[----:B------:R-:W0:Y:S07]  /*0010*/  S2R R7, SR_TID.X ;  /* 0x0000000000077919 */ /* 0x000e2e0000002100 */
[----:B------:R-:W0:Y:S01]  /*0020*/  LDC.64 R2, c[0x0][0x390] ;  /* 0x0000e400ff027b82 */ /* 0x000e220000000a00 */
[----:B------:R-:W1:Y:S01]  /*0030*/  LDCU.64 UR4, c[0x0][0x358] ;  /* 0x00006b00ff0477ac */ /* 0x000e620008000a00 */
[----:B0-----:R-:W-:-:S05]  /*0040*/  IMAD.WIDE.U32 R2, R7, 0x4, R2 ;  /* 0x0000000407027825 */ /* 0x001fca00078e0002 */
[----:B-1----:R-:W2:Y:S02]  /*0050*/  LDG.E R0, desc[UR4][R2.64] ;  /* 0x0000000402007981 */ /* 0x002ea4000c1e1900 */
[----:B--2---:R-:W-:-:S13]  /*0060*/  ISETP.NE.AND P0, PT, R0, RZ, PT ;  /* 0x000000ff0000720c */ /* 0x004fda0003f05270 */
[----:B------:R-:W-:Y:S05]  /*0070*/  @!P0 EXIT ;  /* 0x000000000000894d */ /* 0x000fea0003800000 */
[----:B------:R-:W0:Y:S01]  /*0080*/  LDC.64 R4, c[0x0][0x380] ;  /* 0x0000e000ff047b82 */ /* 0x000e220000000a00 */
[----:B------:R1:W-:Y:S01]  /*0090*/  STG.E desc[UR4][R2.64], RZ ;  /* 0x000000ff02007986 */ /* 0x0003e2000c101904 */
[----:B0-----:R-:W-:-:S05]  /*00a0*/  IMAD.WIDE.U32 R4, R7, 0x4, R4 ;  /* 0x0000000407047825 */ /* 0x001fca00078e0004 */
[----:B------:R-:W2:Y:S04]  /*00b0*/  LDG.E R0, desc[UR4][R4.64] ;  /* 0x0000000404007981 */ /* 0x000ea8000c1e1900 */
[----:B------:R-:W2:Y:S02]  /*00c0*/  LDG.E R7, desc[UR4][R4.64+0x4] ;  /* 0x0000040404077981 */ /* 0x000ea4000c1e1900 */
[----:B--2---:R-:W-:-:S13]  /*00d0*/  ISETP.GE.AND P0, PT, R0, R7, PT ;  /* 0x000000070000720c */ /* 0x004fda0003f06270 */
[----:B-1----:R-:W-:Y:S05]  /*00e0*/  @P0 EXIT ;  /* 0x000000000000094d */ /* 0x002fea0003800000 */
[CC--:B------:R-:W-:Y:S01]  /*00f0*/  IADD3 R2, PT, PT, R7.reuse, -R0.reuse, RZ ;  /* 0x8000000007027210 */ /* 0x0c0fe20007ffe0ff */
[----:B------:R-:W-:Y:S01]  /*0100*/  BSSY.RECONVERGENT B0, `(.L_x_0) ;  /* 0x0000042000007945 */ /* 0x000fe20003800200 */
[----:B------:R-:W-:Y:S02]  /*0110*/  IADD3 R7, PT, PT, -R7, R0, RZ ;  /* 0x0000000007077210 */ /* 0x000fe40007ffe1ff */
[----:B------:R-:W-:Y:S02]  /*0120*/  LOP3.LUT R11, R2, 0xf, RZ, 0xc0, !PT ;  /* 0x0000000f020b7812 */ /* 0x000fe400078ec0ff */
[----:B------:R-:W-:Y:S02]  /*0130*/  ISETP.GT.U32.AND P1, PT, R7, -0x10, PT ;  /* 0xfffffff00700780c */ /* 0x000fe40003f24070 */
[----:B------:R-:W-:-:S11]  /*0140*/  ISETP.NE.AND P0, PT, R11, RZ, PT ;  /* 0x000000ff0b00720c */ /* 0x000fd60003f05270 */
[----:B------:R-:W-:Y:S05]  /*0150*/  @P1 BRA `(.L_x_1) ;  /* 0x0000000000f01947 */ /* 0x000fea0003800000 */
[----:B------:R-:W0:Y:S01]  /*0160*/  LDC.64 R4, c[0x0][0x388] ;  /* 0x0000e200ff047b82 */ /* 0x000e220000000a00 */
[----:B------:R-:W-:-:S04]  /*0170*/  LOP3.LUT R3, R2, 0xfffffff0, RZ, 0xc0, !PT ;  /* 0xfffffff002037812 */ /* 0x000fc800078ec0ff */
[----:B------:R-:W-:Y:S02]  /*0180*/  IADD3 R3, PT, PT, -R3, RZ, RZ ;  /* 0x000000ff03037210 */ /* 0x000fe40007ffe1ff */
[----:B0-----:R-:W-:-:S04]  /*0190*/  IADD3 R4, P1, PT, R4, 0x20, RZ ;  /* 0x0000002004047810 */ /* 0x001fc80007f3e0ff */
[----:B------:R-:W-:-:S09]  /*01a0*/  IADD3.X R5, PT, PT, RZ, R5, RZ, P1, !PT ;  /* 0x00000005ff057210 */ /* 0x000fd20000ffe4ff */
.L_x_2:
[----:B------:R-:W-:Y:S01]  /*01b0*/  IMAD.WIDE R8, R0, 0x4, R4 ;  /* 0x0000000400087825 */ /* 0x000fe200078e0204 */
[----:B---3--:R-:W0:Y:S04]  /*01c0*/  LDC.64 R6, c[0x0][0x398] ;  /* 0x0000e600ff067b82 */ /* 0x008e280000000a00 */
[----:B------:R-:W0:Y:S01]  /*01d0*/  LDG.E R13, desc[UR4][R8.64+-0x20] ;  /* 0xffffe004080d7981 */ /* 0x000e22000c1e1900 */
[----:B------:R-:W-:Y:S01]  /*01e0*/  MOV R10, 0xffffffff ;  /* 0xffffffff000a7802 */ /* 0x000fe20000000f00 */
[----:B0-----:R-:W-:-:S05]  /*01f0*/  IMAD.WIDE R12, R13, 0x4, R6 ;  /* 0x000000040d0c7825 */ /* 0x001fca00078e0206 */
[----:B------:R0:W-:Y:S04]  /*0200*/  REDG.E.ADD.STRONG.GPU desc[UR4][R12.64], R10 ;  /* 0x0000000a0c00798e */ /* 0x0001e8000c12e104 */
[----:B------:R-:W2:Y:S02]  /*0210*/  LDG.E R15, desc[UR4][R8.64+-0x1c] ;  /* 0xffffe404080f7981 */ /* 0x000ea4000c1e1900 */
[----:B--2---:R-:W-:-:S05]  /*0220*/  IMAD.WIDE R14, R15, 0x4, R6 ;  /* 0x000000040f0e7825 */ /* 0x004fca00078e0206 */
[----:B------:R1:W-:Y:S04]  /*0230*/  REDG.E.ADD.STRONG.GPU desc[UR4][R14.64], R10 ;  /* 0x0000000a0e00798e */ /* 0x0003e8000c12e104 */
[----:B------:R-:W2:Y:S02]  /*0240*/  LDG.E R17, desc[UR4][R8.64+-0x18] ;  /* 0xffffe80408117981 */ /* 0x000ea4000c1e1900 */
[----:B--2---:R-:W-:-:S05]  /*0250*/  IMAD.WIDE R16, R17, 0x4, R6 ;  /* 0x0000000411107825 */ /* 0x004fca00078e0206 */
[----:B------:R2:W-:Y:S04]  /*0260*/  REDG.E.ADD.STRONG.GPU desc[UR4][R16.64], R10 ;  /* 0x0000000a1000798e */ /* 0x0005e8000c12e104 */
[----:B------:R-:W3:Y:S02]  /*0270*/  LDG.E R19, desc[UR4][R8.64+-0x14] ;  /* 0xffffec0408137981 */ /* 0x000ee4000c1e1900 */
[----:B---3--:R-:W-:-:S05]  /*0280*/  IMAD.WIDE R18, R19, 0x4, R6 ;  /* 0x0000000413127825 */ /* 0x008fca00078e0206 */
[----:B------:R3:W-:Y:S04]  /*0290*/  REDG.E.ADD.STRONG.GPU desc[UR4][R18.64], R10 ;  /* 0x0000000a1200798e */ /* 0x0007e8000c12e104 */
[----:B------:R-:W0:Y:S02]  /*02a0*/  LDG.E R21, desc[UR4][R8.64+-0x10] ;  /* 0xfffff00408157981 */ /* 0x000e24000c1e1900 */
[----:B0-----:R-:W-:-:S05]  /*02b0*/  IMAD.WIDE R12, R21, 0x4, R6 ;  /* 0x00000004150c7825 */ /* 0x001fca00078e0206 */
[----:B------:R0:W-:Y:S04]  /*02c0*/  REDG.E.ADD.STRONG.GPU desc[UR4][R12.64], R10 ;  /* 0x0000000a0c00798e */ /* 0x0001e8000c12e104 */
[----:B------:R-:W1:Y:S02]  /*02d0*/  LDG.E R21, desc[UR4][R8.64+-0xc] ;  /* 0xfffff40408157981 */ /* 0x000e64000c1e1900 */
[----:B-1----:R-:W-:-:S05]  /*02e0*/  IMAD.WIDE R14, R21, 0x4, R6 ;  /* 0x00000004150e7825 */ /* 0x002fca00078e0206 */
        /* <DEDUP_REMOVED lines=25> */
[----:B------:R-:W2:Y:S01]  /*0480*/  LDG.E R21, desc[UR4][R8.64+0x18] ;  /* 0x0000180408157981 */ /* 0x000ea2000c1e1900 */
[----:B------:R-:W-:Y:S01]  /*0490*/  IADD3 R3, PT, PT, R3, 0x10, RZ ;  /* 0x0000001003037810 */ /* 0x000fe20007ffe0ff */
[----:B--2---:R-:W-:-:S05]  /*04a0*/  IMAD.WIDE R16, R21, 0x4, R6 ;  /* 0x0000000415107825 */ /* 0x004fca00078e0206 */
[----:B------:R3:W-:Y:S04]  /*04b0*/  REDG.E.ADD.STRONG.GPU desc[UR4][R16.64], R10 ;  /* 0x0000000a1000798e */ /* 0x0007e8000c12e104 */
[----:B------:R-:W2:Y:S01]  /*04c0*/  LDG.E R21, desc[UR4][R8.64+0x1c] ;  /* 0x00001c0408157981 */ /* 0x000ea2000c1e1900 */
[----:B------:R-:W-:Y:S02]  /*04d0*/  ISETP.NE.AND P1, PT, R3, RZ, PT ;  /* 0x000000ff0300720c */ /* 0x000fe40003f25270 */
[----:B------:R-:W-:Y:S01]  /*04e0*/  IADD3 R0, PT, PT, R0, 0x10, RZ ;  /* 0x0000001000007810 */ /* 0x000fe20007ffe0ff */
[----:B--2---:R-:W-:-:S05]  /*04f0*/  IMAD.WIDE R6, R21, 0x4, R6 ;  /* 0x0000000415067825 */ /* 0x004fca00078e0206 */
[----:B------:R3:W-:Y:S05]  /*0500*/  REDG.E.ADD.STRONG.GPU desc[UR4][R6.64], R10 ;  /* 0x0000000a0600798e */ /* 0x0007ea000c12e104 */
[----:B------:R-:W-:Y:S05]  /*0510*/  @P1 BRA `(.L_x_2) ;  /* 0xfffffffc00241947 */ /* 0x000fea000383ffff */
.L_x_1:
[----:B------:R-:W-:Y:S05]  /*0520*/  BSYNC.RECONVERGENT B0 ;  /* 0x0000000000007941 */ /* 0x000fea0003800200 */
.L_x_0:
[----:B------:R-:W-:Y:S05]  /*0530*/  @!P0 EXIT ;  /* 0x000000000000894d */ /* 0x000fea0003800000 */
[----:B------:R-:W-:Y:S01]  /*0540*/  ISETP.GE.U32.AND P0, PT, R11, 0x8, PT ;  /* 0x000000080b00780c */ /* 0x000fe20003f06070 */
[----:B------:R-:W-:Y:S01]  /*0550*/  BSSY.RECONVERGENT B0, `(.L_x_3) ;  /* 0x0000021000007945 */ /* 0x000fe20003800200 */
[----:B---3--:R-:W-:-:S04]  /*0560*/  LOP3.LUT R16, R2, 0x7, RZ, 0xc0, !PT ;  /* 0x0000000702107812 */ /* 0x008fc800078ec0ff */
[----:B------:R-:W-:-:S07]  /*0570*/  ISETP.NE.AND P1, PT, R16, RZ, PT ;  /* 0x000000ff1000720c */ /* 0x000fce0003f25270 */
[----:B------:R-:W-:Y:S06]  /*0580*/  @!P0 BRA `(.L_x_4) ;  /* 0x0000000000748947 */ /* 0x000fec0003800000 */
[----:B------:R-:W0:Y:S08]  /*0590*/  LDC.64 R4, c[0x0][0x388] ;  /* 0x0000e200ff047b82 */ /* 0x000e300000000a00 */
[----:B------:R-:W1:Y:S01]  /*05a0*/  LDC.64 R6, c[0x0][0x398] ;  /* 0x0000e600ff067b82 */ /* 0x000e620000000a00 */
[----:B0-----:R-:W-:-:S05]  /*05b0*/  IMAD.WIDE R4, R0, 0x4, R4 ;  /* 0x0000000400047825 */ /* 0x001fca00078e0204 */
[----:B------:R-:W1:Y:S01]  /*05c0*/  LDG.E R9, desc[UR4][R4.64] ;  /* 0x0000000404097981 */ /* 0x000e62000c1e1900 */
[----:B------:R-:W-:Y:S01]  /*05d0*/  MOV R3, 0xffffffff ;  /* 0xffffffff00037802 */ /* 0x000fe20000000f00 */
[----:B-1----:R-:W-:-:S05]  /*05e0*/  IMAD.WIDE R8, R9, 0x4, R6 ;  /* 0x0000000409087825 */ /* 0x002fca00078e0206 */
        /* <DEDUP_REMOVED lines=19> */
[----:B------:R-:W2:Y:S02]  /*0720*/  LDG.E R17, desc[UR4][R4.64+0x1c] ;  /* 0x00001c0404117981 */ /* 0x000ea4000c1e1900 */
[----:B--2---:R-:W-:-:S05]  /*0730*/  IMAD.WIDE R6, R17, 0x4, R6 ;  /* 0x0000000411067825 */ /* 0x004fca00078e0206 */
[----:B------:R3:W-:Y:S01]  /*0740*/  REDG.E.ADD.STRONG.GPU desc[UR4][R6.64], R3 ;  /* 0x000000030600798e */ /* 0x0007e2000c12e104 */
[----:B------:R-:W-:-:S07]  /*0750*/  IADD3 R0, PT, PT, R0, 0x8, RZ ;  /* 0x0000000800007810 */ /* 0x000fce0007ffe0ff */
.L_x_4:
[----:B------:R-:W-:Y:S05]  /*0760*/  BSYNC.RECONVERGENT B0 ;  /* 0x0000000000007941 */ /* 0x000fea0003800200 */
.L_x_3:
        /* <DEDUP_REMOVED lines=23> */
.L_x_6:
[----:B------:R-:W-:Y:S05]  /*08e0*/  BSYNC.RECONVERGENT B0 ;  /* 0x0000000000007941 */ /* 0x000fea0003800200 */
.L_x_5:
[----:B------:R-:W-:Y:S05]  /*08f0*/  @!P1 EXIT ;  /* 0x000000000000994d */ /* 0x000fea0003800000 */
[----:B0-----:R-:W0:Y:S01]  /*0900*/  LDC.64 R8, c[0x0][0x398] ;  /* 0x0000e600ff087b82 */ /* 0x001e220000000a00 */
[----:B------:R-:W-:-:S07]  /*0910*/  IADD3 R10, PT, PT, -R12, RZ, RZ ;  /* 0x000000ff0c0a7210 */ /* 0x000fce0007ffe1ff */
[----:B------:R-:W1:Y:S02]  /*0920*/  LDC.64 R6, c[0x0][0x388] ;  /* 0x0000e200ff067b82 */ /* 0x000e640000000a00 */
.L_x_7:
[----:B-1----:R-:W-:-:S06]  /*0930*/  IMAD.WIDE R2, R0, 0x4, R6 ;  /* 0x0000000400027825 */ /* 0x002fcc00078e0206 */
[----:B------:R-:W0:Y:S01]  /*0940*/  LDG.E R3, desc[UR4][R2.64] ;  /* 0x0000000402037981 */ /* 0x000e22000c1e1900 */
[----:B------:R-:W-:Y:S02]  /*0950*/  IADD3 R10, PT, PT, R10, 0x1, RZ ;  /* 0x000000010a0a7810 */ /* 0x000fe40007ffe0ff */
[----:B--2---:R-:W-:Y:S02]  /*0960*/  MOV R11, 0xffffffff ;  /* 0xffffffff000b7802 */ /* 0x004fe40000000f00 */
[----:B------:R-:W-:Y:S02]  /*0970*/  ISETP.NE.AND P0, PT, R10, RZ, PT ;  /* 0x000000ff0a00720c */ /* 0x000fe40003f05270 */
[----:B------:R-:W-:Y:S01]  /*0980*/  IADD3 R0, PT, PT, R0, 0x1, RZ ;  /* 0x0000000100007810 */ /* 0x000fe20007ffe0ff */
[----:B0-----:R-:W-:-:S05]  /*0990*/  IMAD.WIDE R4, R3, 0x4, R8 ;  /* 0x0000000403047825 */ /* 0x001fca00078e0208 */
[----:B------:R2:W-:Y:S05]  /*09a0*/  REDG.E.ADD.STRONG.GPU desc[UR4][R4.64], R11 ;  /* 0x0000000b0400798e */ /* 0x0005ea000c12e104 */
[----:B------:R-:W-:Y:S05]  /*09b0*/  @P0 BRA `(.L_x_7) ;  /* 0xfffffffc00dc0947 */ /* 0x000fea000383ffff */
[----:B------:R-:W-:Y:S05]  /*09c0*/  EXIT ;  /* 0x000000000000794d */ /* 0x000fea0003800000 */
.L_x_8:
[----:B------:R-:W-:-:S00]  /*09d0*/  BRA `(.L_x_8) ;  /* 0xfffffffc00fc7947 */ /* 0x000fc0000383ffff */
[----:B------:R-:W-:-:S00]  /*09e0*/  NOP ;  /* 0x0000000000007918 */ /* 0x000fc00000000000 */
        /* <DEDUP_REMOVED lines=9> */
.L_x_10:


//--------------------- .text._Z16findZeroInDegreePiS_ --------------------------
	.section	.text._Z16findZeroInDegreePiS_,"ax",@progbits
	.align	128
        .global         _Z16findZeroInDegreePiS_
        .type           _Z16findZeroInDegreePiS_,@function
        .size           _Z16findZeroInDegreePiS_,(.L_x_11 - _Z16findZeroInDegreePiS_)
        .other          _Z16findZeroInDegreePiS_,@"STO_CUDA_ENTRY STV_DEFAULT"
_Z16findZeroInDegreePiS_:
.text._Z16findZeroInDegreePiS_:
[----:B------:R-:W-:Y:S01]  /*0000*/  LDC R1, c[0x0][0x37c] ;  /* 0x0000df00ff017b82 */ /* 0x000fe20000000800 */
[----:B------:R-:W0:Y:S07]  /*0010*/  S2R R7, SR_TID.X ;  /* 0x0000000000077919 */ /* 0x000e2e0000002100 */
[----:B------:R-:W0:Y:S01]  /*0020*/  LDC.64 R2, c[0x0][0x380] ;  /* 0x0000e000ff027b82 */ /* 0x000e220000000a00 */
[----:B------:R-:W1:Y:S01]  /*0030*/  LDCU.64 UR4, c[0x0][0x358] ;  /* 0x00006b00ff0477ac */ /* 0x000e620008000a00 */
[----:B0-----:R-:W-:-:S05]  /*0040*/  IMAD.WIDE.U32 R2, R7, 0x4, R2 ;  /* 0x0000000407027825 */ /* 0x001fca00078e0002 */
[----:B-1----:R-:W2:Y:S02]  /*0050*/  LDG.E R0, desc[UR4][R2.64] ;  /* 0x0000000402007981 */ /* 0x002ea4000c1e1900 */
[----:B--2---:R-:W-:-:S13]  /*0060*/  ISETP.NE.AND P0, PT, R0, RZ, PT ;  /* 0x000000ff0000720c */ /* 0x004fda0003f05270 */
[----:B------:R-:W-:Y:S05]  /*0070*/  @P0 EXIT ;  /* 0x000000000000094d */ /* 0x000fea0003800000 */
[----:B------:R-:W0:Y:S01]  /*0080*/  LDC.64 R4, c[0x0][0x388] ;  /* 0x0000e200ff047b82 */ /* 0x000e220000000a00 */
[----:B------:R-:W-:Y:S02]  /*0090*/  HFMA2 R9, -RZ, RZ, 0, 5.9604644775390625e-08 ;  /* 0x00000001ff097431 */ /* 0x000fe400000001ff */
[----:B0-----:R-:W-:Y:S01]  /*00a0*/  IMAD.WIDE.U32 R4, R7, 0x4, R4 ;  /* 0x0000000407047825 */ /* 0x001fe200078e0004 */
[----:B------:R-:W-:-:S04]  /*00b0*/  MOV R7, 0xffffffff ;  /* 0xffffffff00077802 */ /* 0x000fc80000000f00 */
[----:B------:R-:W-:Y:S04]  /*00c0*/  STG.E desc[UR4][R4.64], R9 ;  /* 0x0000000904007986 */ /* 0x000fe8000c101904 */
[----:B------:R-:W-:Y:S01]  /*00d0*/  STG.E desc[UR4][R2.64], R7 ;  /* 0x0000000702007986 */ /* 0x000fe2000c101904 */
[----:B------:R-:W-:Y:S05]  /*00e0*/  EXIT ;  /* 0x000000000000794d */ /* 0x000fea0003800000 */
.L_x_9:
        /* <DEDUP_REMOVED lines=9> */
.L_x_11:


//--------------------- .nv.shared.reserved.0     --------------------------
	.section	.nv.shared.reserved.0,"aw",@nobits
	.weak		__nv_reservedSMEM_offset_0_alias
	.size		__nv_reservedSMEM_offset_0_alias, 0, 64
	.other		__nv_reservedSMEM_offset_0_alias,@"STO_CUDA_RESERVED_SHARED STV_DEFAULT"
__nv_reservedSMEM_offset_0_alias:
	.zero		0
	.zero		64


//--------------------- .nv.constant0._Z15updateInDegreesPiS_S_S_ --------------------------
	.section	.nv.constant0._Z15updateInDegreesPiS_S_S_,"a",@progbits
	.sectionflags	@""
	.align	4
.nv.constant0._Z15updateInDegreesPiS_S_S_:
	.zero		928


//--------------------- .nv.constant0._Z16findZeroInDegreePiS_ --------------------------
	.section	.nv.constant0._Z16findZeroInDegreePiS_,"a",@progbits
	.sectionflags	@""
	.align	4
.nv.constant0._Z16findZeroInDegreePiS_:
	.zero		912


//--------------------- SYMBOLS --------------------------

	.type		.nv.reservedSmem.offset0,@object
	.size		.nv.reservedSmem.offset0,0x4
